	.headerflags	@"EF_CUDA_TEXMODE_UNIFIED EF_CUDA_64BIT_ADDRESS EF_CUDA_ACCELERATORS EF_CUDA_SM90 EF_CUDA_VIRTUAL_SM(EF_CUDA_SM90)"
	.elftype	@"ET_EXEC"


//--------------------- .nv.info                  --------------------------
	.section	.nv.info,"",@"SHT_CUDA_INFO"
	.align	4


	//----- nvinfo : EIATTR_REGCOUNT
	.align		4
        /*0000*/ 	.byte	0x04, 0x2f
        /*0002*/ 	.short	(.L_1 - .L_0)
	.align		4
.L_0:
        /*0004*/ 	.word	index@(triton_poi_fused_max_pool2d_with_indices_8)
        /*0008*/ 	.word	0x00000030


	//----- nvinfo : EIATTR_MIN_STACK_SIZE
	.align		4
.L_1:
        /*000c*/ 	.byte	0x04, 0x12
        /*000e*/ 	.short	(.L_3 - .L_2)
	.align		4
.L_2:
        /*0010*/ 	.word	index@(triton_poi_fused_max_pool2d_with_indices_8)
        /*0014*/ 	.word	0x00000000


	//----- nvinfo : EIATTR_FRAME_SIZE
	.align		4
.L_3:
        /*0018*/ 	.byte	0x04, 0x11
        /*001a*/ 	.short	(.L_5 - .L_4)
	.align		4
.L_4:
        /*001c*/ 	.word	index@(triton_poi_fused_max_pool2d_with_indices_8)
        /*0020*/ 	.word	0x00000000


	//----- nvinfo : EIATTR_MIN_STACK_SIZE
	.align		4
.L_5:
        /*0024*/ 	.byte	0x04, 0x12
        /*0026*/ 	.short	(.L_7 - .L_6)
	.align		4
.L_6:
        /*0028*/ 	.word	index@(triton_poi_fused_max_pool2d_with_indices_8)
        /*002c*/ 	.word	0x00000000
.L_7:


//--------------------- .nv.info.triton_poi_fused_max_pool2d_with_indices_8 --------------------------
	.section	.nv.info.triton_poi_fused_max_pool2d_with_indices_8,"",@"SHT_CUDA_INFO"
	.sectionflags	@""
	.align	4


	//----- nvinfo : EIATTR_CUDA_API_VERSION
	.align		4
        /*0000*/ 	.byte	0x04, 0x37
        /*0002*/ 	.short	(.L_9 - .L_8)
.L_8:
        /*0004*/ 	.word	0x0000007c


	//----- nvinfo : EIATTR_KPARAM_INFO
	.align		4
.L_9:
        /*0008*/ 	.byte	0x04, 0x17
        /*000a*/ 	.short	(.L_11 - .L_10)
.L_10:
        /*000c*/ 	.word	0x00000000
        /*0010*/ 	.short	0x0003
        /*0012*/ 	.short	0x0018
        /*0014*/ 	.byte	0x00, 0xf0, 0x11, 0x00


	//----- nvinfo : EIATTR_KPARAM_INFO
	.align		4
.L_11:
        /*0018*/ 	.byte	0x04, 0x17
        /*001a*/ 	.short	(.L_13 - .L_12)
.L_12:
        /*001c*/ 	.word	0x00000000
        /*0020*/ 	.short	0x0002
        /*0022*/ 	.short	0x0010
        /*0024*/ 	.byte	0x00, 0xf4, 0x21, 0x00


	//----- nvinfo : EIATTR_KPARAM_INFO
	.align		4
.L_13:
        /*0028*/ 	.byte	0x04, 0x17
        /*002a*/ 	.short	(.L_15 - .L_14)
.L_14:
        /*002c*/ 	.word	0x00000000
        /*0030*/ 	.short	0x0001
        /*0032*/ 	.short	0x0008
        /*0034*/ 	.byte	0x00, 0xf4, 0x21, 0x00


	//----- nvinfo : EIATTR_KPARAM_INFO
	.align		4
.L_15:
        /*0038*/ 	.byte	0x04, 0x17
        /*003a*/ 	.short	(.L_17 - .L_16)
.L_16:
        /*003c*/ 	.word	0x00000000
        /*0040*/ 	.short	0x0000
        /*0042*/ 	.short	0x0000
        /*0044*/ 	.byte	0x00, 0xf4, 0x21, 0x00


	//----- nvinfo : EIATTR_SPARSE_MMA_MASK
	.align		4
.L_17:
        /*0048*/ 	.byte	0x03, 0x50
        /*004a*/ 	.short	0x0000


	//----- nvinfo : EIATTR_MAXREG_COUNT
	.align		4
        /*004c*/ 	.byte	0x03, 0x1b
        /*004e*/ 	.short	0x00ff


	//----- nvinfo : EIATTR_EXIT_INSTR_OFFSETS
	.align		4
        /*0050*/ 	.byte	0x04, 0x1c
        /*0052*/ 	.short	(.L_19 - .L_18)


	//   ....[0]....
.L_18:
        /*0054*/ 	.word	0x000016b0


	//----- nvinfo : EIATTR_REQNTID
	.align		4
.L_19:
        /*0058*/ 	.byte	0x04, 0x10
        /*005a*/ 	.short	(.L_21 - .L_20)
.L_20:
        /*005c*/ 	.word	0x00000080
        /*0060*/ 	.word	0x00000001
        /*0064*/ 	.word	0x00000001


	//----- nvinfo : EIATTR_CBANK_PARAM_SIZE
	.align		4
.L_21:
        /*0068*/ 	.byte	0x03, 0x19
        /*006a*/ 	.short	0x001c


	//----- nvinfo : EIATTR_PARAM_CBANK
	.align		4
        /*006c*/ 	.byte	0x04, 0x0a
        /*006e*/ 	.short	(.L_23 - .L_22)
	.align		4
.L_22:
        /*0070*/ 	.word	index@(.nv.constant0.triton_poi_fused_max_pool2d_with_indices_8)
        /*0074*/ 	.short	0x0210
        /*0076*/ 	.short	0x001c


	//----- nvinfo : EIATTR_SW_WAR
	.align		4
.L_23:
        /*0078*/ 	.byte	0x04, 0x36
        /*007a*/ 	.short	(.L_25 - .L_24)
.L_24:
        /*007c*/ 	.word	0x00000008
.L_25:


//--------------------- .nv.callgraph             --------------------------
	.section	.nv.callgraph,"",@"SHT_CUDA_CALLGRAPH"
	.align	4
	.sectionentsize	8
	.align		4
        /*0000*/ 	.word	0x00000000
	.align		4
        /*0004*/ 	.word	0xffffffff
	.align		4
        /*0008*/ 	.word	0x00000000
	.align		4
        /*000c*/ 	.word	0xfffffffe
	.align		4
        /*0010*/ 	.word	0x00000000
	.align		4
        /*0014*/ 	.word	0xfffffffd
	.align		4
        /*0018*/ 	.word	0x00000000
	.align		4
        /*001c*/ 	.word	0xfffffffc


//--------------------- .text.triton_poi_fused_max_pool2d_with_indices_8 --------------------------
	.section	.text.triton_poi_fused_max_pool2d_with_indices_8,"ax",@progbits
	.sectionflags	@"SHF_BARRIERS=1"
	.align	128
        .global         triton_poi_fused_max_pool2d_with_indices_8
        .type           triton_poi_fused_max_pool2d_with_indices_8,@function
        .size           triton_poi_fused_max_pool2d_with_indices_8,(.L_x_1 - triton_poi_fused_max_pool2d_with_indices_8)
        .other          triton_poi_fused_max_pool2d_with_indices_8,@"STO_CUDA_ENTRY STV_DEFAULT"
triton_poi_fused_max_pool2d_with_indices_8:
.text.triton_poi_fused_max_pool2d_with_indices_8:
[----:B------:R-:W-:Y:S01]  /*0000*/  LDC R1, c[0x0][0x28] ;  /* 0x00000a00ff017b82 */ /* 0x000fe20000000800 */
[----:B------:R-:W1:Y:S01]  /*0010*/  S2R R6, SR_TID.X ;  /* 0x0000000000067919 */ /* 0x000e620000002100 */
[----:B------:R-:W-:-:S06]  /*0020*/  IMAD.MOV.U32 R24, RZ, RZ, RZ ;  /* 0x000000ffff187224 */ /* 0x000fcc00078e00ff */
[----:B------:R-:W2:Y:S01]  /*0030*/  LDC.64 R26, c[0x0][0x210] ;  /* 0x00008400ff1a7b82 */ /* 0x000ea20000000a00 */
[----:B------:R-:W-:Y:S01]  /*0040*/  IMAD.MOV.U32 R8, RZ, RZ, RZ ;  /* 0x000000ffff087224 */ /* 0x000fe200078e00ff */
[----:B------:R-:W3:Y:S01]  /*0050*/  S2R R3, SR_CTAID.X ;  /* 0x0000000000037919 */ /* 0x000ee20000002500 */
[----:B------:R-:W-:Y:S01]  /*0060*/  IMAD.MOV.U32 R12, RZ, RZ, RZ ;  /* 0x000000ffff0c7224 */ /* 0x000fe200078e00ff */
[----:B------:R-:W-:-:S04]  /*0070*/  ULDC.64 UR6, c[0x0][0x208] ;  /* 0x0000820000067ab9 */ /* 0x000fc80000000a00 */
[----:B------:R-:W4:Y:S01]  /*0080*/  S2UR UR5, SR_CgaCtaId ;  /* 0x00000000000579c3 */ /* 0x000f220000008800 */
[----:B------:R-:W-:Y:S01]  /*0090*/  UMOV UR4, 0x400 ;  /* 0x0000040000047882 */ /* 0x000fe20000000000 */
[----:B------:R-:W-:Y:S01]  /*00a0*/  ULDC.64 UR8, c[0x0][0x220] ;  /* 0x0000880000087ab9 */ /* 0x000fe20000000a00 */
[----:B-1----:R-:W-:Y:S02]  /*00b0*/  IMAD.SHL.U32 R4, R6, 0x8, RZ ;  /* 0x0000000806047824 */ /* 0x002fe400078e00ff */
[----:B---3--:R-:W-:-:S03]  /*00c0*/  IMAD.SHL.U32 R3, R3, 0x400, RZ ;  /* 0x0000040003037824 */ /* 0x008fc600078e00ff */
[----:B------:R-:W-:-:S04]  /*00d0*/  LOP3.LUT R4, R4, 0x3f8, RZ, 0xc0, !PT ;  /* 0x000003f804047812 */ /* 0x000fc800078ec0ff */
[----:B------:R-:W-:Y:S02]  /*00e0*/  LOP3.LUT R25, R3, R4, RZ, 0xfc, !PT ;  /* 0x0000000403197212 */ /* 0x000fe400078efcff */
[----:B------:R-:W-:Y:S02]  /*00f0*/  LOP3.LUT R9, R3, 0x1, R4, 0xfe, !PT ;  /* 0x0000000103097812 */ /* 0x000fe400078efe04 */
[----:B------:R-:W-:Y:S01]  /*0100*/  LOP3.LUT R13, R3, 0x3, R4, 0xfe, !PT ;  /* 0x00000003030d7812 */ /* 0x000fe200078efe04 */
[----:B------:R-:W-:-:S04]  /*0110*/  IMAD.HI R10, R25, -0x6db6db6d, R24 ;  /* 0x92492493190a7827 */ /* 0x000fc800078e0218 */
[----:B------:R-:W-:Y:S01]  /*0120*/  IMAD.HI R14, R25, 0x5397829d, RZ ;  /* 0x5397829d190e7827 */ /* 0x000fe200078e02ff */
[----:B------:R-:W-:-:S03]  /*0130*/  SHF.R.U32.HI R11, RZ, 0x1f, R10 ;  /* 0x0000001fff0b7819 */ /* 0x000fc6000001160a */
[----:B------:R-:W-:Y:S01]  /*0140*/  IMAD.HI R0, R9, -0x6db6db6d, R8 ;  /* 0x9249249309007827 */ /* 0x000fe200078e0208 */
[----:B------:R-:W-:Y:S02]  /*0150*/  LEA.HI.SX32 R11, R10, R11, 0x1c ;  /* 0x0000000b0a0b7211 */ /* 0x000fe400078fe2ff */
[----:B------:R-:W-:Y:S01]  /*0160*/  SHF.R.U32.HI R15, RZ, 0x1f, R14 ;  /* 0x0000001fff0f7819 */ /* 0x000fe2000001160e */
[----:B------:R-:W-:Y:S01]  /*0170*/  IMAD.MOV.U32 R10, RZ, RZ, RZ ;  /* 0x000000ffff0a7224 */ /* 0x000fe200078e00ff */
[----:B------:R-:W-:Y:S01]  /*0180*/  SHF.R.U32.HI R5, RZ, 0x1f, R0 ;  /* 0x0000001fff057819 */ /* 0x000fe20000011600 */
[----:B------:R-:W-:Y:S01]  /*0190*/  IMAD.HI R2, R13, -0x6db6db6d, R12 ;  /* 0x924924930d027827 */ /* 0x000fe200078e020c */
[----:B------:R-:W-:Y:S02]  /*01a0*/  LEA.HI.SX32 R15, R14, R15, 0x18 ;  /* 0x0000000f0e0f7211 */ /* 0x000fe400078fc2ff */
[----:B------:R-:W-:Y:S01]  /*01b0*/  LEA.HI.SX32 R5, R0, R5, 0x1c ;  /* 0x0000000500057211 */ /* 0x000fe200078fe2ff */
[----:B------:R-:W-:-:S04]  /*01c0*/  IMAD.HI R7, R11, -0x6db6db6d, R10 ;  /* 0x924924930b077827 */ /* 0x000fc800078e020a */
[----:B------:R-:W-:Y:S01]  /*01d0*/  IMAD R19, R15, 0xcb1, RZ ;  /* 0x00000cb10f137824 */ /* 0x000fe200078e02ff */
[----:B------:R-:W-:Y:S01]  /*01e0*/  SHF.R.U32.HI R8, RZ, 0x1f, R7 ;  /* 0x0000001fff087819 */ /* 0x000fe20000011607 */
[----:B------:R-:W-:Y:S01]  /*01f0*/  IMAD R0, R5, -0x1c, R9 ;  /* 0xffffffe405007824 */ /* 0x000fe200078e0209 */
[----:B------:R-:W-:Y:S02]  /*0200*/  LOP3.LUT R9, R3, 0x2, R4, 0xfe, !PT ;  /* 0x0000000203097812 */ /* 0x000fe400078efe04 */
[----:B------:R-:W-:Y:S01]  /*0210*/  LEA.HI.SX32 R10, R7, R8, 0x1c ;  /* 0x00000008070a7211 */ /* 0x000fe200078fe2ff */
[----:B------:R-:W-:Y:S01]  /*0220*/  IMAD.MOV.U32 R8, RZ, RZ, RZ ;  /* 0x000000ffff087224 */ /* 0x000fe200078e00ff */
[----:B------:R-:W-:-:S03]  /*0230*/  SHF.R.U32.HI R7, RZ, 0x1f, R2 ;  /* 0x0000001fff077819 */ /* 0x000fc60000011602 */
[----:B------:R-:W-:Y:S01]  /*0240*/  IMAD R10, R10, -0x1c, R11 ;  /* 0xffffffe40a0a7824 */ /* 0x000fe200078e020b */
[----:B------:R-:W-:Y:S01]  /*0250*/  LEA.HI.SX32 R7, R2, R7, 0x1c ;  /* 0x0000000702077211 */ /* 0x000fe200078fe2ff */
[----:B------:R-:W-:-:S04]  /*0260*/  IMAD.HI R12, R9, -0x6db6db6d, R8 ;  /* 0x92492493090c7827 */ /* 0x000fc800078e0208 */
[----:B------:R-:W-:Y:S02]  /*0270*/  IMAD R45, R10, 0x72, R19 ;  /* 0x000000720a2d7824 */ /* 0x000fe400078e0213 */
[----:B------:R-:W-:Y:S02]  /*0280*/  IMAD R40, R7, -0x1c, R13 ;  /* 0xffffffe407287824 */ /* 0x000fe400078e020d */
[----:B------:R-:W-:Y:S02]  /*0290*/  IMAD R13, R0, 0x2, R45 ;  /* 0x00000002000d7824 */ /* 0x000fe400078e022d */
[----:B------:R-:W-:Y:S02]  /*02a0*/  IMAD R10, R11, -0x1c, R25 ;  /* 0xffffffe40b0a7824 */ /* 0x000fe400078e0219 */
[----:B------:R-:W-:Y:S02]  /*02b0*/  VIADD R29, R13, 0x1 ;  /* 0x000000010d1d7836 */ /* 0x000fe40000000000 */
[----:B------:R-:W-:-:S02]  /*02c0*/  IMAD R40, R40, 0x2, R45 ;  /* 0x0000000228287824 */ /* 0x000fc400078e022d */
[----:B--2---:R-:W-:-:S04]  /*02d0*/  IMAD.WIDE R20, R13, 0x4, R26 ;  /* 0x000000040d147825 */ /* 0x004fc800078e021a */
[----:B------:R-:W-:Y:S01]  /*02e0*/  IMAD.WIDE R28, R29, 0x4, R26 ;  /* 0x000000041d1c7825 */ /* 0x000fe200078e021a */
[----:B------:R1:W2:Y:S03]  /*02f0*/  LDG.E.EL R0, desc[UR6][R20.64] ;  /* 0x0000000614007981 */ /* 0x0002a6000c2e1900 */
[----:B------:R-:W-:Y:S01]  /*0300*/  IMAD R17, R10, 0x2, R45 ;  /* 0x000000020a117824 */ /* 0x000fe200078e022d */
[----:B------:R-:W2:Y:S01]  /*0310*/  LDG.E.EL R5, desc[UR6][R28.64] ;  /* 0x000000061c057981 */ /* 0x000ea2000c2e1900 */
[C---:B------:R-:W-:Y:S02]  /*0320*/  VIADD R31, R40.reuse, 0x1 ;  /* 0x00000001281f7836 */ /* 0x040fe40000000000 */
[----:B------:R-:W-:-:S04]  /*0330*/  IMAD.WIDE R22, R40, 0x4, R26 ;  /* 0x0000000428167825 */ /* 0x000fc800078e021a */
[----:B------:R-:W-:Y:S01]  /*0340*/  VIADD R11, R17, 0x1 ;  /* 0x00000001110b7836 */ /* 0x000fe20000000000 */
[----:B------:R3:W5:Y:S01]  /*0350*/  LDG.E.EL R2, desc[UR6][R22.64] ;  /* 0x0000000616027981 */ /* 0x000762000c2e1900 */
[----:B------:R-:W-:-:S04]  /*0360*/  IMAD.WIDE R30, R31, 0x4, R26 ;  /* 0x000000041f1e7825 */ /* 0x000fc800078e021a */
[--C-:B------:R-:W-:Y:S01]  /*0370*/  IMAD.WIDE R10, R11, 0x4, R26.reuse ;  /* 0x000000040b0a7825 */ /* 0x100fe200078e021a */
[----:B------:R-:W5:Y:S03]  /*0380*/  LDG.E.EL R7, desc[UR6][R30.64] ;  /* 0x000000061e077981 */ /* 0x000f66000c2e1900 */
[----:B------:R-:W-:Y:S02]  /*0390*/  IMAD.WIDE R14, R17, 0x4, R26 ;  /* 0x00000004110e7825 */ /* 0x000fe400078e021a */
[----:B------:R-:W4:Y:S02]  /*03a0*/  LDG.E.EL R10, desc[UR6][R10.64] ;  /* 0x000000060a0a7981 */ /* 0x000f24000c2e1900 */
[----:B------:R-:W-:Y:S02]  /*03b0*/  VIADD R35, R13, 0x39 ;  /* 0x000000390d237836 */ /* 0x000fe40000000000 */
[----:B------:R3:W4:Y:S01]  /*03c0*/  LDG.E.EL R8, desc[UR6][R14.64] ;  /* 0x000000060e087981 */ /* 0x000722000c2e1900 */
[----:B------:R-:W-:-:S02]  /*03d0*/  VIADD R39, R40, 0x39 ;  /* 0x0000003928277836 */ /* 0x000fc40000000000 */
[----:B------:R-:W-:Y:S01]  /*03e0*/  IMAD.WIDE R34, R35, 0x4, R26 ;  /* 0x0000000423227825 */ /* 0x000fe200078e021a */
[----:B-1----:R-:W-:-:S03]  /*03f0*/  SHF.R.U32.HI R21, RZ, 0x1f, R12 ;  /* 0x0000001fff157819 */ /* 0x002fc6000001160c */
[--C-:B------:R-:W-:Y:S02]  /*0400*/  IMAD.WIDE R38, R39, 0x4, R26.reuse ;  /* 0x0000000427267825 */ /* 0x100fe400078e021a */
[----:B------:R-:W4:Y:S01]  /*0410*/  LDG.E.EL R34, desc[UR6][R34.64] ;  /* 0x0000000622227981 */ /* 0x000f22000c2e1900 */
[----:B------:R-:W-:Y:S01]  /*0420*/  LEA.HI.SX32 R21, R12, R21, 0x1c ;  /* 0x000000150c157211 */ /* 0x000fe200078fe2ff */
[----:B---3--:R-:W-:Y:S02]  /*0430*/  VIADD R23, R17, 0x39 ;  /* 0x0000003911177836 */ /* 0x008fe40000000000 */
[----:B------:R-:W3:Y:S02]  /*0440*/  LDG.E.EL R38, desc[UR6][R38.64] ;  /* 0x0000000626267981 */ /* 0x000ee4000c2e1900 */
[----:B------:R-:W-:-:S04]  /*0450*/  IMAD.WIDE R22, R23, 0x4, R26 ;  /* 0x0000000417167825 */ /* 0x000fc800078e021a */
[----:B------:R-:W-:Y:S01]  /*0460*/  IMAD R12, R21, -0x1c, R9 ;  /* 0xffffffe4150c7824 */ /* 0x000fe200078e0209 */
[----:B------:R-:W3:Y:S03]  /*0470*/  LDG.E.EL R43, desc[UR6][R22.64] ;  /* 0x00000006162b7981 */ /* 0x000ee6000c2e1900 */
[----:B------:R-:W-:-:S04]  /*0480*/  IMAD R45, R12, 0x2, R45 ;  /* 0x000000020c2d7824 */ /* 0x000fc800078e022d */
[C---:B------:R-:W-:Y:S02]  /*0490*/  VIADD R21, R45.reuse, 0x1 ;  /* 0x000000012d157836 */ /* 0x040fe40000000000 */
[----:B0-----:R-:W-:-:S04]  /*04a0*/  IMAD.WIDE R14, R45, 0x4, R26 ;  /* 0x000000042d0e7825 */ /* 0x001fc800078e021a */
[----:B------:R-:W-:Y:S02]  /*04b0*/  IMAD.WIDE R20, R21, 0x4, R26 ;  /* 0x0000000415147825 */ /* 0x000fe400078e021a */
[----:B------:R-:W3:Y:S04]  /*04c0*/  LDG.E.EL R14, desc[UR6][R14.64] ;  /* 0x000000060e0e7981 */ /* 0x000ee8000c2e1900 */
[----:B------:R0:W3:Y:S02]  /*04d0*/  LDG.E.EL R9, desc[UR6][R20.64] ;  /* 0x0000000614097981 */ /* 0x0000e4000c2e1900 */
[----:B0-----:R-:W-:-:S04]  /*04e0*/  VIADD R21, R45, 0x39 ;  /* 0x000000392d157836 */ /* 0x001fc80000000000 */
[----:B------:R-:W-:-:S05]  /*04f0*/  IMAD.WIDE R20, R21, 0x4, R26 ;  /* 0x0000000415147825 */ /* 0x000fca00078e021a */
[----:B------:R-:W3:Y:S01]  /*0500*/  LDG.E.EL R39, desc[UR6][R20.64] ;  /* 0x0000000614277981 */ /* 0x000ee2000c2e1900 */
[----:B------:R-:W-:Y:S02]  /*0510*/  LOP3.LUT R11, R3, 0x4, R4, 0xfe, !PT ;  /* 0x00000004030b7812 */ /* 0x000fe400078efe04 */
[----:B------:R-:W-:Y:S02]  /*0520*/  LOP3.LUT R15, R3, 0x6, R4, 0xfe, !PT ;  /* 0x00000006030f7812 */ /* 0x000fe400078efe04 */
[C---:B--2---:R-:W-:Y:S02]  /*0530*/  FSETP.GT.AND P3, PT, R5.reuse, R0, PT ;  /* 0x000000000500720b */ /* 0x044fe40003f64000 */
[----:B------:R-:W-:Y:S02]  /*0540*/  FSETP.NAN.AND P0, PT, R5, R5, PT ;  /* 0x000000050500720b */ /* 0x000fe40003f08000 */
[----:B-----5:R-:W-:-:S09]  /*0550*/  FSETP.GT.AND P2, PT, R7, R2, PT ;  /* 0x000000020700720b */ /* 0x020fd20003f44000 */
[----:B------:R-:W-:Y:S02]  /*0560*/  @!P3 SEL R5, R5, R0, P0 ;  /* 0x000000000505b207 */ /* 0x000fe40000000000 */
[C---:B------:R-:W-:Y:S02]  /*0570*/  FSETP.NAN.AND P0, PT, R7.reuse, R7, PT ;  /* 0x000000070700720b */ /* 0x040fe40003f08000 */
[C---:B----4-:R-:W-:Y:S02]  /*0580*/  FSETP.GT.AND P1, PT, R10.reuse, R8, PT ;  /* 0x000000080a00720b */ /* 0x050fe40003f24000 */
[----:B------:R-:W-:Y:S02]  /*0590*/  P2R R12, PR, RZ, 0x8 ;  /* 0x00000008ff0c7803 */ /* 0x000fe40000000000 */
[----:B------:R-:W-:Y:S02]  /*05a0*/  @!P2 SEL R7, R7, R2, P0 ;  /* 0x000000020707a207 */ /* 0x000fe40000000000 */
[----:B------:R-:W-:-:S02]  /*05b0*/  FSETP.NAN.AND P0, PT, R10, R10, PT ;  /* 0x0000000a0a00720b */ /* 0x000fc40003f08000 */
[----:B------:R-:W-:Y:S02]  /*05c0*/  FSETP.GEU.AND P3, PT, R5, R34, PT ;  /* 0x000000220500720b */ /* 0x000fe40003f6e000 */
[----:B------:R-:W-:Y:S02]  /*05d0*/  P2R R16, PR, RZ, 0x4 ;  /* 0x00000004ff107803 */ /* 0x000fe40000000000 */
[----:B---3--:R-:W-:Y:S02]  /*05e0*/  FSETP.GEU.AND P2, PT, R7, R38, PT ;  /* 0x000000260700720b */ /* 0x008fe40003f4e000 */
[----:B------:R-:W-:Y:S02]  /*05f0*/  @!P1 SEL R10, R10, R8, P0 ;  /* 0x000000080a0a9207 */ /* 0x000fe40000000000 */
[----:B------:R-:W-:Y:S02]  /*0600*/  P2R R18, PR, RZ, 0x2 ;  /* 0x00000002ff127803 */ /* 0x000fe40000000000 */
[----:B------:R-:W-:-:S02]  /*0610*/  FSETP.NAN.AND P0, PT, R34, R34, PT ;  /* 0x000000222200720b */ /* 0x000fc40003f08000 */
[----:B------:R-:W-:Y:S02]  /*0620*/  FSETP.GEU.AND P1, PT, R10, R43, PT ;  /* 0x0000002b0a00720b */ /* 0x000fe40003f2e000 */
[----:B------:R-:W-:Y:S02]  /*0630*/  @P3 SEL R34, R34, R5, P0 ;  /* 0x0000000522223207 */ /* 0x000fe40000000000 */
[----:B------:R-:W-:-:S04]  /*0640*/  FSETP.NAN.AND P0, PT, R38, R38, PT ;  /* 0x000000262600720b */ /* 0x000fc80003f08000 */
[----:B------:R-:W-:Y:S02]  /*0650*/  @P2 SEL R38, R38, R7, P0 ;  /* 0x0000000726262207 */ /* 0x000fe40000000000 */
[C---:B------:R-:W-:Y:S02]  /*0660*/  FSETP.NAN.AND P0, PT, R43.reuse, R43, PT ;  /* 0x0000002b2b00720b */ /* 0x040fe40003f08000 */
[----:B------:R-:W-:Y:S02]  /*0670*/  P2R R30, PR, RZ, 0x2 ;  /* 0x00000002ff1e7803 */ /* 0x000fe40000000000 */
[----:B------:R-:W-:Y:S02]  /*0680*/  @P1 SEL R43, R43, R10, P0 ;  /* 0x0000000a2b2b1207 */ /* 0x000fe40000000000 */
[C---:B------:R-:W-:Y:S02]  /*0690*/  FSETP.GT.AND P1, PT, R9.reuse, R14, PT ;  /* 0x0000000e0900720b */ /* 0x040fe40003f24000 */
[----:B------:R-:W-:-:S02]  /*06a0*/  FSETP.NAN.AND P0, PT, R9, R9, PT ;  /* 0x000000090900720b */ /* 0x000fc40003f08000 */
[----:B------:R-:W-:-:S09]  /*06b0*/  P2R R24, PR, RZ, 0x2 ;  /* 0x00000002ff187803 */ /* 0x000fd20000000000 */
[----:B------:R-:W-:Y:S01]  /*06c0*/  @!P1 SEL R9, R9, R14, P0 ;  /* 0x0000000e09099207 */ /* 0x000fe20000000000 */
[----:B------:R-:W-:-:S03]  /*06d0*/  IMAD.MOV.U32 R10, RZ, RZ, RZ ;  /* 0x000000ffff0a7224 */ /* 0x000fc600078e00ff */
[-C--:B------:R-:W-:Y:S01]  /*06e0*/  FSETP.GEU.AND P1, PT, R9, R39.reuse, PT ;  /* 0x000000270900720b */ /* 0x080fe20003f2e000 */
[----:B------:R-:W-:Y:S01]  /*06f0*/  IMAD.HI R8, R11, -0x6db6db6d, R10 ;  /* 0x924924930b087827 */ /* 0x000fe200078e020a */
[----:B------:R-:W-:-:S11]  /*0700*/  FSETP.NAN.AND P0, PT, R39, R39, PT ;  /* 0x000000272700720b */ /* 0x000fd60003f08000 */
[----:B------:R-:W-:Y:S02]  /*0710*/  @P1 SEL R39, R39, R9, P0 ;  /* 0x0000000927271207 */ /* 0x000fe40000000000 */
[----:B------:R-:W-:-:S04]  /*0720*/  SHF.R.U32.HI R9, RZ, 0x1f, R8 ;  /* 0x0000001fff097819 */ /* 0x000fc80000011608 */
[----:B------:R-:W-:Y:S01]  /*0730*/  LEA.HI.SX32 R9, R8, R9, 0x1c ;  /* 0x0000000908097211 */ /* 0x000fe200078fe2ff */
[----:B------:R-:W-:Y:S02]  /*0740*/  IMAD.MOV.U32 R8, RZ, RZ, RZ ;  /* 0x000000ffff087224 */ /* 0x000fe400078e00ff */
[----:B------:R-:W-:Y:S02]  /*0750*/  IMAD.MOV.U32 R14, RZ, RZ, RZ ;  /* 0x000000ffff0e7224 */ /* 0x000fe400078e00ff */
[----:B------:R-:W-:-:S04]  /*0760*/  IMAD.HI R2, R9, -0x6db6db6d, R8 ;  /* 0x9249249309027827 */ /* 0x000fc800078e0208 */
[----:B------:R-:W-:Y:S01]  /*0770*/  IMAD.HI R0, R15, -0x6db6db6d, R14 ;  /* 0x924924930f007827 */ /* 0x000fe200078e020e */
[----:B------:R-:W-:-:S04]  /*0780*/  SHF.R.U32.HI R7, RZ, 0x1f, R2 ;  /* 0x0000001fff077819 */ /* 0x000fc80000011602 */
[----:B------:R-:W-:Y:S02]  /*0790*/  SHF.R.U32.HI R5, RZ, 0x1f, R0 ;  /* 0x0000001fff057819 */ /* 0x000fe40000011600 */
[----:B------:R-:W-:Y:S02]  /*07a0*/  LEA.HI.SX32 R7, R2, R7, 0x1c ;  /* 0x0000000702077211 */ /* 0x000fe400078fe2ff */
[----:B------:R-:W-:-:S03]  /*07b0*/  LEA.HI.SX32 R5, R0, R5, 0x1c ;  /* 0x0000000500057211 */ /* 0x000fc600078fe2ff */
[----:B------:R-:W-:Y:S02]  /*07c0*/  IMAD R0, R7, -0x1c, R9 ;  /* 0xffffffe407007824 */ /* 0x000fe400078e0209 */
[----:B------:R-:W-:Y:S02]  /*07d0*/  IMAD R14, R5, -0x1c, R15 ;  /* 0xffffffe4050e7824 */ /* 0x000fe400078e020f */
[----:B------:R-:W-:-:S04]  /*07e0*/  IMAD R19, R0, 0x72, R19 ;  /* 0x0000007200137824 */ /* 0x000fc800078e0213 */
[----:B------:R-:W-:-:S04]  /*07f0*/  IMAD R41, R14, 0x2, R19 ;  /* 0x000000020e297824 */ /* 0x000fc800078e0213 */
[C---:B------:R-:W-:Y:S02]  /*0800*/  VIADD R15, R41.reuse, 0x1 ;  /* 0x00000001290f7836 */ /* 0x040fe40000000000 */
[----:B------:R-:W-:-:S04]  /*0810*/  IMAD.WIDE R22, R41, 0x4, R26 ;  /* 0x0000000429167825 */ /* 0x000fc800078e021a */
[----:B------:R-:W-:Y:S02]  /*0820*/  IMAD.WIDE R14, R15, 0x4, R26 ;  /* 0x000000040f0e7825 */ /* 0x000fe400078e021a */
[----:B------:R-:W2:Y:S04]  /*0830*/  LDG.E.EL R22, desc[UR6][R22.64] ;  /* 0x0000000616167981 */ /* 0x000ea8000c2e1900 */
[----:B------:R0:W2:Y:S01]  /*0840*/  LDG.E.EL R0, desc[UR6][R14.64] ;  /* 0x000000060e007981 */ /* 0x0000a2000c2e1900 */
[----:B------:R-:W-:-:S04]  /*0850*/  VIADD R21, R41, 0x39 ;  /* 0x0000003929157836 */ /* 0x000fc80000000000 */
[----:B------:R-:W-:-:S05]  /*0860*/  IMAD.WIDE R20, R21, 0x4, R26 ;  /* 0x0000000415147825 */ /* 0x000fca00078e021a */
[----:B------:R-:W3:Y:S01]  /*0870*/  LDG.E.EL R35, desc[UR6][R20.64] ;  /* 0x0000000614237981 */ /* 0x000ee2000c2e1900 */
[----:B------:R-:W-:Y:S01]  /*0880*/  P2R R36, PR, RZ, 0x2 ;  /* 0x00000002ff247803 */ /* 0x000fe20000000000 */
[----:B------:R-:W-:-:S04]  /*0890*/  IMAD R8, R9, -0x1c, R11 ;  /* 0xffffffe409087824 */ /* 0x000fc800078e020b */
[----:B------:R-:W-:-:S04]  /*08a0*/  IMAD R37, R8, 0x2, R19 ;  /* 0x0000000208257824 */ /* 0x000fc800078e0213 */
[C---:B0-----:R-:W-:Y:S02]  /*08b0*/  VIADD R15, R37.reuse, 0x1 ;  /* 0x00000001250f7836 */ /* 0x041fe40000000000 */
[----:B------:R-:W-:-:S04]  /*08c0*/  IMAD.WIDE R10, R37, 0x4, R26 ;  /* 0x00000004250a7825 */ /* 0x000fc800078e021a */
[----:B------:R-:W-:Y:S02]  /*08d0*/  IMAD.WIDE R14, R15, 0x4, R26 ;  /* 0x000000040f0e7825 */ /* 0x000fe400078e021a */
[----:B------:R0:W4:Y:S02]  /*08e0*/  LDG.E.EL R10, desc[UR6][R10.64] ;  /* 0x000000060a0a7981 */ /* 0x000124000c2e1900 */
[----:B------:R-:W-:-:S04]  /*08f0*/  VIADD R9, R37, 0x39 ;  /* 0x0000003925097836 */ /* 0x000fc80000000000 */
[----:B------:R-:W-:-:S05]  /*0900*/  IMAD.WIDE R8, R9, 0x4, R26 ;  /* 0x0000000409087825 */ /* 0x000fca00078e021a */
[----:B------:R-:W5:Y:S01]  /*0910*/  LDG.E.EL R31, desc[UR6][R8.64] ;  /* 0x00000006081f7981 */ /* 0x000f62000c2e1900 */
[C---:B--2---:R-:W-:Y:S02]  /*0920*/  FSETP.GT.AND P1, PT, R0.reuse, R22, PT ;  /* 0x000000160000720b */ /* 0x044fe40003f24000 */
[----:B------:R-:W-:-:S11]  /*0930*/  FSETP.NAN.AND P0, PT, R0, R0, PT ;  /* 0x000000000000720b */ /* 0x000fd60003f08000 */
[----:B------:R-:W-:-:S04]  /*0940*/  @!P1 SEL R0, R0, R22, P0 ;  /* 0x0000001600009207 */ /* 0x000fc80000000000 */
[-C--:B---3--:R-:W-:Y:S02]  /*0950*/  FSETP.GEU.AND P0, PT, R0, R35.reuse, PT ;  /* 0x000000230000720b */ /* 0x088fe40003f0e000 */
[----:B------:R-:W-:Y:S02]  /*0960*/  P2R R2, PR, RZ, 0x2 ;  /* 0x00000002ff027803 */ /* 0x000fe40000000000 */
[----:B------:R-:W-:-:S09]  /*0970*/  FSETP.NAN.AND P1, PT, R35, R35, PT ;  /* 0x000000232300720b */ /* 0x000fd20003f28000 */
[----:B------:R-:W-:Y:S02]  /*0980*/  @P0 SEL R35, R35, R0, P1 ;  /* 0x0000000023230207 */ /* 0x000fe40000800000 */
[----:B------:R-:W4:Y:S01]  /*0990*/  LDG.E.EL R0, desc[UR6][R14.64] ;  /* 0x000000060e007981 */ /* 0x000f22000c2e1900 */
[----:B------:R-:W-:Y:S02]  /*09a0*/  P2R R29, PR, RZ, 0x4 ;  /* 0x00000004ff1d7803 */ /* 0x000fe40000000000 */
[----:B------:R-:W-:Y:S02]  /*09b0*/  P2R R5, PR, RZ, 0x1 ;  /* 0x00000001ff057803 */ /* 0x000fe40000000000 */
[----:B0-----:R-:W-:Y:S02]  /*09c0*/  LOP3.LUT R11, R3, 0x5, R4, 0xfe, !PT ;  /* 0x00000005030b7812 */ /* 0x001fe400078efe04 */
[C---:B----4-:R-:W-:Y:S02]  /*09d0*/  FSETP.GT.AND P2, PT, R0.reuse, R10, PT ;  /* 0x0000000a0000720b */ /* 0x050fe40003f44000 */
[----:B------:R-:W-:-:S11]  /*09e0*/  FSETP.NAN.AND P1, PT, R0, R0, PT ;  /* 0x000000000000720b */ /* 0x000fd60003f28000 */
[----:B------:R-:W-:-:S04]  /*09f0*/  @!P2 SEL R0, R0, R10, P1 ;  /* 0x0000000a0000a207 */ /* 0x000fc80000800000 */
[-C--:B-----5:R-:W-:Y:S01]  /*0a00*/  FSETP.GEU.AND P0, PT, R0, R31.reuse, PT ;  /* 0x0000001f0000720b */ /* 0x0a0fe20003f0e000 */
[----:B------:R-:W-:Y:S01]  /*0a10*/  IMAD.MOV.U32 R10, RZ, RZ, RZ ;  /* 0x000000ffff0a7224 */ /* 0x000fe200078e00ff */
[----:B------:R-:W-:-:S11]  /*0a20*/  FSETP.NAN.AND P1, PT, R31, R31, PT ;  /* 0x0000001f1f00720b */ /* 0x000fd60003f28000 */
[----:B------:R-:W-:Y:S01]  /*0a30*/  @P0 SEL R31, R31, R0, P1 ;  /* 0x000000001f1f0207 */ /* 0x000fe20000800000 */
[----:B------:R-:W-:-:S05]  /*0a40*/  IMAD.HI R0, R11, -0x6db6db6d, R10 ;  /* 0x924924930b007827 */ /* 0x000fca00078e020a */
[----:B------:R-:W-:-:S04]  /*0a50*/  SHF.R.U32.HI R7, RZ, 0x1f, R0 ;  /* 0x0000001fff077819 */ /* 0x000fc80000011600 */
[----:B------:R-:W-:-:S05]  /*0a60*/  LEA.HI.SX32 R7, R0, R7, 0x1c ;  /* 0x0000000700077211 */ /* 0x000fca00078fe2ff */
[----:B------:R-:W-:-:S04]  /*0a70*/  IMAD R10, R7, -0x1c, R11 ;  /* 0xffffffe4070a7824 */ /* 0x000fc800078e020b */
[----:B------:R-:W-:-:S04]  /*0a80*/  IMAD R33, R10, 0x2, R19 ;  /* 0x000000020a217824 */ /* 0x000fc800078e0213 */
[C---:B------:R-:W-:Y:S02]  /*0a90*/  VIADD R21, R33.reuse, 0x1 ;  /* 0x0000000121157836 */ /* 0x040fe40000000000 */
[----:B------:R-:W-:-:S04]  /*0aa0*/  IMAD.WIDE R10, R33, 0x4, R26 ;  /* 0x00000004210a7825 */ /* 0x000fc800078e021a */
[----:B------:R-:W-:Y:S02]  /*0ab0*/  IMAD.WIDE R20, R21, 0x4, R26 ;  /* 0x0000000415147825 */ /* 0x000fe400078e021a */
[----:B------:R0:W2:Y:S04]  /*0ac0*/  LDG.E.EL R10, desc[UR6][R10.64] ;  /* 0x000000060a0a7981 */ /* 0x0000a8000c2e1900 */
[----:B------:R-:W2:Y:S01]  /*0ad0*/  LDG.E.EL R7, desc[UR6][R20.64] ;  /* 0x0000000614077981 */ /* 0x000ea2000c2e1900 */
[----:B------:R-:W-:-:S04]  /*0ae0*/  VIADD R15, R33, 0x39 ;  /* 0x00000039210f7836 */ /* 0x000fc80000000000 */
[----:B------:R-:W-:-:S05]  /*0af0*/  IMAD.WIDE R14, R15, 0x4, R26 ;  /* 0x000000040f0e7825 */ /* 0x000fca00078e021a */
[----:B------:R-:W3:Y:S01]  /*0b00*/  LDG.E.EL R32, desc[UR6][R14.64] ;  /* 0x000000060e207981 */ /* 0x000ee2000c2e1900 */
[----:B------:R-:W-:Y:S02]  /*0b10*/  P2R R9, PR, RZ, 0x1 ;  /* 0x00000001ff097803 */ /* 0x000fe40000000000 */
[----:B0-----:R-:W-:Y:S02]  /*0b20*/  LOP3.LUT R11, R3, 0x7, R4, 0xfe, !PT ;  /* 0x00000007030b7812 */ /* 0x001fe400078efe04 */
[----:B------:R-:W-:Y:S02]  /*0b30*/  P2R R23, PR, RZ, 0x4 ;  /* 0x00000004ff177803 */ /* 0x000fe40000000000 */
[C---:B--2---:R-:W-:Y:S02]  /*0b40*/  FSETP.GT.AND P0, PT, R7.reuse, R10, PT ;  /* 0x0000000a0700720b */ /* 0x044fe40003f04000 */
[----:B------:R-:W-:-:S11]  /*0b50*/  FSETP.NAN.AND P1, PT, R7, R7, PT ;  /* 0x000000070700720b */ /* 0x000fd60003f28000 */
[----:B------:R-:W-:-:S04]  /*0b60*/  @!P0 SEL R7, R7, R10, P1 ;  /* 0x0000000a07078207 */ /* 0x000fc80000800000 */
[-C--:B---3--:R-:W-:Y:S01]  /*0b70*/  FSETP.GEU.AND P1, PT, R7, R32.reuse, PT ;  /* 0x000000200700720b */ /* 0x088fe20003f2e000 */
[----:B------:R-:W-:Y:S01]  /*0b80*/  IMAD.MOV.U32 R10, RZ, RZ, RZ ;  /* 0x000000ffff0a7224 */ /* 0x000fe200078e00ff */
[----:B------:R-:W-:-:S03]  /*0b90*/  FSETP.NAN.AND P2, PT, R32, R32, PT ;  /* 0x000000202000720b */ /* 0x000fc60003f48000 */
[----:B------:R-:W-:-:S08]  /*0ba0*/  IMAD.HI R4, R11, -0x6db6db6d, R10 ;  /* 0x924924930b047827 */ /* 0x000fd000078e020a */
[----:B------:R-:W-:Y:S02]  /*0bb0*/  @P1 SEL R32, R32, R7, P2 ;  /* 0x0000000720201207 */ /* 0x000fe40001000000 */
[----:B------:R-:W-:-:S04]  /*0bc0*/  SHF.R.U32.HI R7, RZ, 0x1f, R4 ;  /* 0x0000001fff077819 */ /* 0x000fc80000011604 */
[----:B------:R-:W-:-:S05]  /*0bd0*/  LEA.HI.SX32 R7, R4, R7, 0x1c ;  /* 0x0000000704077211 */ /* 0x000fca00078fe2ff */
[----:B------:R-:W-:-:S04]  /*0be0*/  IMAD R10, R7, -0x1c, R11 ;  /* 0xffffffe4070a7824 */ /* 0x000fc800078e020b */
[----:B------:R-:W-:-:S04]  /*0bf0*/  IMAD R19, R10, 0x2, R19 ;  /* 0x000000020a137824 */ /* 0x000fc800078e0213 */
[C---:B------:R-:W-:Y:S02]  /*0c00*/  VIADD R15, R19.reuse, 0x1 ;  /* 0x00000001130f7836 */ /* 0x040fe40000000000 */
[----:B------:R-:W-:-:S04]  /*0c10*/  IMAD.WIDE R20, R19, 0x4, R26 ;  /* 0x0000000413147825 */ /* 0x000fc800078e021a */
[----:B------:R-:W-:Y:S02]  /*0c20*/  IMAD.WIDE R14, R15, 0x4, R26 ;  /* 0x000000040f0e7825 */ /* 0x000fe400078e021a */
[----:B------:R-:W2:Y:S04]  /*0c30*/  LDG.E.EL R20, desc[UR6][R20.64] ;  /* 0x0000000614147981 */ /* 0x000ea8000c2e1900 */
[----:B------:R0:W2:Y:S01]  /*0c40*/  LDG.E.EL R4, desc[UR6][R14.64] ;  /* 0x000000060e047981 */ /* 0x0000a2000c2e1900 */
[----:B------:R-:W-:Y:S01]  /*0c50*/  VIADD R11, R19, 0x39 ;  /* 0x00000039130b7836 */ /* 0x000fe20000000000 */
[----:B------:R-:W-:-:S03]  /*0c60*/  P2R R22, PR, RZ, 0x1 ;  /* 0x00000001ff167803 */ /* 0x000fc60000000000 */
[----:B------:R-:W-:Y:S01]  /*0c70*/  IMAD.WIDE R10, R11, 0x4, R26 ;  /* 0x000000040b0a7825 */ /* 0x000fe200078e021a */
[----:B------:R-:W-:Y:S02]  /*0c80*/  P2R R0, PR, RZ, 0x2 ;  /* 0x00000002ff007803 */ /* 0x000fe40000000000 */
[----:B------:R-:W-:Y:S01]  /*0c90*/  ISETP.NE.AND P1, PT, R9, RZ, PT ;  /* 0x000000ff0900720c */ /* 0x000fe20003f25270 */
[----:B0-----:R-:W-:Y:S01]  /*0ca0*/  VIADD R15, R40, 0x3a ;  /* 0x0000003a280f7836 */ /* 0x001fe20000000000 */
[----:B------:R0:W3:Y:S02]  /*0cb0*/  LDG.E.EL R8, desc[UR6][R10.64] ;  /* 0x000000060a087981 */ /* 0x0000e4000c2e1900 */
[----:B------:R-:W-:Y:S02]  /*0cc0*/  P2R R9, PR, RZ, 0x2 ;  /* 0x00000002ff097803 */ /* 0x000fe40000000000 */
[----:B------:R-:W-:Y:S01]  /*0cd0*/  ISETP.NE.AND P1, PT, R36, RZ, PT ;  /* 0x000000ff2400720c */ /* 0x000fe20003f25270 */
[----:B------:R-:W-:-:S02]  /*0ce0*/  VIADD R21, R13, 0x3a ;  /* 0x0000003a0d157836 */ /* 0x000fc40000000000 */
[----:B0-----:R-:W-:-:S05]  /*0cf0*/  IMAD.WIDE R10, R15, 0x4, R26 ;  /* 0x000000040f0a7825 */ /* 0x001fca00078e021a */
[----:B------:R0:W4:Y:S01]  /*0d00*/  LDG.E.EL R15, desc[UR6][R10.64] ;  /* 0x000000060a0f7981 */ /* 0x000122000c2e1900 */
[----:B------:R-:W-:Y:S02]  /*0d10*/  P2R R28, PR, RZ, 0x8 ;  /* 0x00000008ff1c7803 */ /* 0x000fe40000000000 */
[----:B0-----:R-:W-:Y:S02]  /*0d20*/  P2R R10, PR, RZ, 0x2 ;  /* 0x00000002ff0a7803 */ /* 0x001fe40000000000 */
[----:B------:R-:W-:-:S04]  /*0d30*/  ISETP.NE.AND P1, PT, R30, RZ, PT ;  /* 0x000000ff1e00720c */ /* 0x000fc80003f25270 */
[----:B------:R-:W-:Y:S02]  /*0d40*/  P2R R11, PR, RZ, 0x2 ;  /* 0x00000002ff0b7803 */ /* 0x000fe40000000000 */
[----:B------:R-:W-:Y:S01]  /*0d50*/  ISETP.NE.AND P1, PT, R29, RZ, PT ;  /* 0x000000ff1d00720c */ /* 0x000fe20003f25270 */
[----:B------:R-:W-:Y:S01]  /*0d60*/  VIADD R17, R17, 0x3a ;  /* 0x0000003a11117836 */ /* 0x000fe20000000000 */
[C---:B--2---:R-:W-:Y:S02]  /*0d70*/  FSETP.GT.AND P0, PT, R4.reuse, R20, PT ;  /* 0x000000140400720b */ /* 0x044fe40003f04000 */
[----:B------:R-:W-:-:S11]  /*0d80*/  FSETP.NAN.AND P2, PT, R4, R4, PT ;  /* 0x000000040400720b */ /* 0x000fd60003f48000 */
[----:B------:R-:W-:Y:S01]  /*0d90*/  @!P0 SEL R4, R4, R20, P2 ;  /* 0x0000001404048207 */ /* 0x000fe20001000000 */
[----:B------:R-:W-:-:S05]  /*0da0*/  IMAD.WIDE R20, R21, 0x4, R26 ;  /* 0x0000000415147825 */ /* 0x000fca00078e021a */
[----:B------:R0:W2:Y:S02]  /*0db0*/  LDG.E.EL R13, desc[UR6][R20.64] ;  /* 0x00000006140d7981 */ /* 0x0000a4000c2e1900 */
[----:B0-----:R-:W-:Y:S02]  /*0dc0*/  P2R R20, PR, RZ, 0x2 ;  /* 0x00000002ff147803 */ /* 0x001fe40000000000 */
[----:B------:R-:W-:-:S04]  /*0dd0*/  ISETP.NE.AND P1, PT, R28, RZ, PT ;  /* 0x000000ff1c00720c */ /* 0x000fc80003f25270 */
[----:B------:R-:W-:Y:S02]  /*0de0*/  P2R R21, PR, RZ, 0x2 ;  /* 0x00000002ff157803 */ /* 0x000fe40000000000 */
        /* <DEDUP_REMOVED lines=8> */
[----:B------:R-:W-:Y:S01]  /*0e70*/  ISETP.NE.AND P1, PT, R16, RZ, PT ;  /* 0x000000ff1000720c */ /* 0x000fe20003f25270 */
[----:B------:R-:W-:-:S03]  /*0e80*/  IMAD.WIDE R16, R17, 0x4, R26 ;  /* 0x0000000411107825 */ /* 0x000fc600078e021a */
[----:B------:R-:W-:Y:S02]  /*0e90*/  P2R R29, PR, RZ, 0x2 ;  /* 0x00000002ff1d7803 */ /* 0x000fe40000000000 */
[----:B------:R-:W-:Y:S02]  /*0ea0*/  ISETP.NE.AND P1, PT, R12, RZ, PT ;  /* 0x000000ff0c00720c */ /* 0x000fe40003f25270 */
[----:B------:R-:W5:Y:S01]  /*0eb0*/  LDG.E.EL R12, desc[UR6][R16.64] ;  /* 0x00000006100c7981 */ /* 0x000f62000c2e1900 */
[-C--:B---3--:R-:W-:Y:S02]  /*0ec0*/  FSETP.GEU.AND P2, PT, R4, R8.reuse, PT ;  /* 0x000000080400720b */ /* 0x088fe40003f4e000 */
[----:B------:R-:W-:Y:S02]  /*0ed0*/  P2R R7, PR, RZ, 0x1 ;  /* 0x00000001ff077803 */ /* 0x000fe40000000000 */
[----:B------:R-:W-:-:S09]  /*0ee0*/  FSETP.NAN.AND P3, PT, R8, R8, PT ;  /* 0x000000080800720b */ /* 0x000fd20003f68000 */
[----:B------:R-:W-:Y:S02]  /*0ef0*/  @P2 SEL R8, R8, R4, P3 ;  /* 0x0000000408082207 */ /* 0x000fe40001800000 */
[----:B------:R-:W-:Y:S02]  /*0f00*/  P2R R4, PR, RZ, 0x4 ;  /* 0x00000004ff047803 */ /* 0x000fe40000000000 */
[-C--:B--2---:R-:W-:Y:S02]  /*0f10*/  FSETP.GEU.AND P0, PT, R34, R13.reuse, PT ;  /* 0x0000000d2200720b */ /* 0x084fe40003f0e000 */
[----:B------:R-:W-:Y:S02]  /*0f20*/  FSETP.NAN.AND P3, PT, R13, R13, PT ;  /* 0x0000000d0d00720b */ /* 0x000fe40003f68000 */
[----:B------:R-:W-:-:S09]  /*0f30*/  P2R R14, PR, RZ, 0x1 ;  /* 0x00000001ff0e7803 */ /* 0x000fd20000000000 */
[----:B------:R-:W-:Y:S02]  /*0f40*/  @P0 SEL R13, R13, R34, P3 ;  /* 0x000000220d0d0207 */ /* 0x000fe40001800000 */
[-C--:B----4-:R-:W-:Y:S02]  /*0f50*/  FSETP.GEU.AND P0, PT, R38, R15.reuse, PT ;  /* 0x0000000f2600720b */ /* 0x090fe40003f0e000 */
[----:B------:R-:W-:Y:S02]  /*0f60*/  FSETP.NAN.AND P3, PT, R15, R15, PT ;  /* 0x0000000f0f00720b */ /* 0x000fe40003f68000 */
[----:B------:R-:W-:-:S09]  /*0f70*/  P2R R34, PR, RZ, 0x1 ;  /* 0x00000001ff227803 */ /* 0x000fd20000000000 */
[----:B------:R-:W-:Y:S02]  /*0f80*/  @P0 SEL R15, R15, R38, P3 ;  /* 0x000000260f0f0207 */ /* 0x000fe40001800000 */
[-C--:B-----5:R-:W-:Y:S02]  /*0f90*/  FSETP.GEU.AND P2, PT, R43, R12.reuse, PT ;  /* 0x0000000c2b00720b */ /* 0x0a0fe40003f4e000 */
[----:B------:R-:W-:Y:S02]  /*0fa0*/  FSETP.NAN.AND P3, PT, R12, R12, PT ;  /* 0x0000000c0c00720b */ /* 0x000fe40003f68000 */
[----:B------:R-:W-:-:S09]  /*0fb0*/  P2R R36, PR, RZ, 0x4 ;  /* 0x00000004ff247803 */ /* 0x000fd20000000000 */
[----:B------:R-:W-:Y:S01]  /*0fc0*/  @P2 SEL R12, R12, R43, P3 ;  /* 0x0000002b0c0c2207 */ /* 0x000fe20001800000 */
[----:B------:R-:W-:Y:S01]  /*0fd0*/  VIADD R43, R45, 0x3a ;  /* 0x0000003a2d2b7836 */ /* 0x000fe20000000000 */
[----:B------:R-:W-:-:S03]  /*0fe0*/  ISETP.NE.AND P2, PT, R34, RZ, PT ;  /* 0x000000ff2200720c */ /* 0x000fc60003f45270 */
[----:B------:R-:W-:Y:S01]  /*0ff0*/  IMAD.WIDE R42, R43, 0x4, R26 ;  /* 0x000000042b2a7825 */ /* 0x000fe200078e021a */
[----:B------:R-:W-:Y:S02]  /*1000*/  P2R R34, PR, RZ, 0x4 ;  /* 0x00000004ff227803 */ /* 0x000fe40000000000 */
[----:B------:R-:W-:Y:S02]  /*1010*/  ISETP.NE.AND P2, PT, R14, RZ, PT ;  /* 0x000000ff0e00720c */ /* 0x000fe40003f45270 */
[----:B------:R-:W2:Y:S01]  /*1020*/  LDG.E.EL R14, desc[UR6][R42.64] ;  /* 0x000000062a0e7981 */ /* 0x000ea2000c2e1900 */
[----:B------:R-:W-:Y:S02]  /*1030*/  VIADD R33, R33, 0x3a ;  /* 0x0000003a21217836 */ /* 0x000fe40000000000 */
[----:B------:R-:W-:Y:S01]  /*1040*/  VIADD R19, R19, 0x3a ;  /* 0x0000003a13137836 */ /* 0x000fe20000000000 */
[-C--:B--2---:R-:W-:Y:S02]  /*1050*/  FSETP.GEU.AND P0, PT, R39, R14.reuse, PT ;  /* 0x0000000e2700720b */ /* 0x084fe40003f0e000 */
[----:B------:R-:W-:-:S11]  /*1060*/  FSETP.NAN.AND P3, PT, R14, R14, PT ;  /* 0x0000000e0e00720b */ /* 0x000fd60003f68000 */
[----:B------:R-:W-:Y:S01]  /*1070*/  @P0 SEL R14, R14, R39, P3 ;  /* 0x000000270e0e0207 */ /* 0x000fe20001800000 */
[----:B------:R-:W-:-:S04]  /*1080*/  VIADD R39, R41, 0x3a ;  /* 0x0000003a29277836 */ /* 0x000fc80000000000 */
[----:B------:R-:W-:-:S05]  /*1090*/  IMAD.WIDE R38, R39, 0x4, R26 ;  /* 0x0000000427267825 */ /* 0x000fca00078e021a */
[----:B------:R0:W2:Y:S01]  /*10a0*/  LDG.E.EL R18, desc[UR6][R38.64] ;  /* 0x0000000626127981 */ /* 0x0000a2000c2e1900 */
[----:B------:R-:W-:-:S04]  /*10b0*/  VIADD R41, R37, 0x3a ;  /* 0x0000003a25297836 */ /* 0x000fc80000000000 */
[----:B------:R-:W-:-:S05]  /*10c0*/  IMAD.WIDE R40, R41, 0x4, R26 ;  /* 0x0000000429287825 */ /* 0x000fca00078e021a */
[----:B------:R-:W3:Y:S01]  /*10d0*/  LDG.E.EL R16, desc[UR6][R40.64] ;  /* 0x0000000628107981 */ /* 0x000ee2000c2e1900 */
[----:B0-----:R-:W-:-:S05]  /*10e0*/  IMAD.WIDE R38, R33, 0x4, R26 ;  /* 0x0000000421267825 */ /* 0x001fca00078e021a */
[----:B------:R-:W4:Y:S01]  /*10f0*/  LDG.E.EL R17, desc[UR6][R38.64] ;  /* 0x0000000626117981 */ /* 0x000f22000c2e1900 */
[----:B------:R-:W-:-:S05]  /*1100*/  IMAD.WIDE R26, R19, 0x4, R26 ;  /* 0x00000004131a7825 */ /* 0x000fca00078e021a */
[----:B------:R-:W5:Y:S01]  /*1110*/  LDG.E.EL R19, desc[UR6][R26.64] ;  /* 0x000000061a137981 */ /* 0x000f62000c2e1900 */
[----:B------:R-:W-:Y:S01]  /*1120*/  P2R R30, PR, RZ, 0x2 ;  /* 0x00000002ff1e7803 */ /* 0x000fe20000000000 */
[----:B------:R-:W-:Y:S01]  /*1130*/  UPRMT UR4, UR5, 0x654, UR4 ;  /* 0x0000065405047896 */ /* 0x000fe20008000004 */
[----:B------:R-:W-:-:S05]  /*1140*/  IMAD.SHL.U32 R6, R6, 0x4, RZ ;  /* 0x0000000406067824 */ /* 0x000fca00078e00ff */
[----:B------:R-:W-:Y:S02]  /*1150*/  LOP3.LUT R6, R6, 0x1fc, RZ, 0xc0, !PT ;  /* 0x000001fc06067812 */ /* 0x000fe400078ec0ff */
[-C--:B--2---:R-:W-:Y:S02]  /*1160*/  FSETP.GEU.AND P3, PT, R35, R18.reuse, PT ;  /* 0x000000122300720b */ /* 0x084fe40003f6e000 */
[----:B------:R-:W-:-:S11]  /*1170*/  FSETP.NAN.AND P4, PT, R18, R18, PT ;  /* 0x000000121200720b */ /* 0x000fd60003f88000 */
[----:B------:R-:W-:Y:S02]  /*1180*/  @P3 SEL R18, R18, R35, P4 ;  /* 0x0000002312123207 */ /* 0x000fe40002000000 */
[-C--:B---3--:R-:W-:Y:S02]  /*1190*/  FSETP.GEU.AND P4, PT, R31, R16.reuse, PT ;  /* 0x000000101f00720b */ /* 0x088fe40003f8e000 */
[----:B------:R-:W-:-:S11]  /*11a0*/  FSETP.NAN.AND P5, PT, R16, R16, PT ;  /* 0x000000101000720b */ /* 0x000fd60003fa8000 */
[----:B------:R-:W-:Y:S02]  /*11b0*/  @P4 SEL R16, R16, R31, P5 ;  /* 0x0000001f10104207 */ /* 0x000fe40002800000 */
[-C--:B----4-:R-:W-:Y:S02]  /*11c0*/  FSETP.GEU.AND P5, PT, R32, R17.reuse, PT ;  /* 0x000000112000720b */ /* 0x090fe40003fae000 */
[----:B------:R-:W-:-:S11]  /*11d0*/  FSETP.NAN.AND P6, PT, R17, R17, PT ;  /* 0x000000111100720b */ /* 0x000fd60003fc8000 */
[----:B------:R-:W-:Y:S02]  /*11e0*/  @P5 SEL R17, R17, R32, P6 ;  /* 0x0000002011115207 */ /* 0x000fe40003000000 */
[-C--:B-----5:R-:W-:Y:S02]  /*11f0*/  FSETP.GEU.AND P6, PT, R8, R19.reuse, PT ;  /* 0x000000130800720b */ /* 0x0a0fe40003fce000 */
[----:B------:R-:W-:-:S11]  /*1200*/  FSETP.NAN.AND P1, PT, R19, R19, PT ;  /* 0x000000131300720b */ /* 0x000fd60003f28000 */
[----:B------:R-:W-:Y:S02]  /*1210*/  @P6 SEL R19, R19, R8, P1 ;  /* 0x0000000813136207 */ /* 0x000fe40000800000 */
[----:B------:R-:W-:-:S04]  /*1220*/  ISETP.NE.AND P1, PT, R30, RZ, PT ;  /* 0x000000ff1e00720c */ /* 0x000fc80003f25270 */
[----:B------:R-:W-:Y:S02]  /*1230*/  SEL R30, RZ, 0x1, !P1 ;  /* 0x00000001ff1e7807 */ /* 0x000fe40004800000 */
        /* <DEDUP_REMOVED lines=11> */
[----:B------:R-:W-:Y:S02]  /*12f0*/  SEL R30, R30, 0x2, P1 ;  /* 0x000000021e1e7807 */ /* 0x000fe40000800000 */
        /* <DEDUP_REMOVED lines=9> */
[----:B------:R-:W-:-:S04]  /*1390*/  SEL R22, R22, 0x2, P1 ;  /* 0x0000000216167807 */ /* 0x000fc80000800000 */
[----:B------:R-:W-:Y:S02]  /*13a0*/  SEL R29, R22, 0x3, P5 ;  /* 0x00000003161d7807 */ /* 0x000fe40002800000 */
[----:B------:R-:W-:Y:S02]  /*13b0*/  ISETP.NE.AND P5, PT, R2, RZ, PT ;  /* 0x000000ff0200720c */ /* 0x000fe40003fa5270 */
[----:B------:R-:W0:Y:S01]  /*13c0*/  S2R R2, SR_TID.X ;  /* 0x0000000000027919 */ /* 0x000e220000002100 */
[----:B------:R-:W-:Y:S02]  /*13d0*/  SEL R0, R30, 0x3, P2 ;  /* 0x000000031e007807 */ /* 0x000fe40001000000 */
[----:B------:R-:W-:-:S04]  /*13e0*/  ISETP.NE.AND P2, PT, R34, RZ, PT ;  /* 0x000000ff2200720c */ /* 0x000fc80003f45270 */
[----:B------:R-:W-:Y:S02]  /*13f0*/  SEL R27, R8, 0x3, P2 ;  /* 0x00000003081b7807 */ /* 0x000fe40001000000 */
[----:B------:R-:W-:Y:S02]  /*1400*/  ISETP.NE.AND P2, PT, R36, RZ, PT ;  /* 0x000000ff2400720c */ /* 0x000fe40003f45270 */
[----:B------:R-:W-:Y:S02]  /*1410*/  ISETP.NE.AND P1, PT, R7, RZ, PT ;  /* 0x000000ff0700720c */ /* 0x000fe40003f25270 */
[----:B------:R-:W-:Y:S02]  /*1420*/  SEL R7, R28, 0x3, P2 ;  /* 0x000000031c077807 */ /* 0x000fe40001000000 */
[----:B------:R-:W-:Y:S02]  /*1430*/  ISETP.NE.AND P2, PT, R4, RZ, PT ;  /* 0x000000ff0400720c */ /* 0x000fe40003f45270 */
[----:B------:R-:W1:Y:S01]  /*1440*/  S2R R4, SR_TID.X ;  /* 0x0000000000047919 */ /* 0x000e620000002100 */
[----:B0-----:R-:W-:-:S05]  /*1450*/  IMAD.SHL.U32 R2, R2, 0x8, RZ ;  /* 0x0000000802027824 */ /* 0x001fca00078e00ff */
[----:B------:R-:W-:-:S04]  /*1460*/  LOP3.LUT R2, R2, 0x3f8, RZ, 0xc0, !PT ;  /* 0x000003f802027812 */ /* 0x000fc800078ec0ff */
[----:B------:R-:W-:-:S05]  /*1470*/  LEA R2, R2, UR4, 0x2 ;  /* 0x0000000402027c11 */ /* 0x000fca000f8e10ff */
[----:B------:R-:W-:Y:S04]  /*1480*/  STS.128 [R2], R12 ;  /* 0x0000000c02007388 */ /* 0x000fe80000000c00 */
[----:B------:R0:W-:Y:S01]  /*1490*/  STS.128 [R2+0x10], R16 ;  /* 0x0000101002007388 */ /* 0x0001e20000000c00 */
[----:B-1----:R-:W-:-:S05]  /*14a0*/  IMAD.SHL.U32 R4, R4, 0x4, RZ ;  /* 0x0000000404047824 */ /* 0x002fca00078e00ff */
[----:B------:R-:W-:-:S04]  /*14b0*/  LOP3.LUT R4, R4, 0x1fc, RZ, 0xc0, !PT ;  /* 0x000001fc04047812 */ /* 0x000fc800078ec0ff */
[----:B------:R-:W-:Y:S01]  /*14c0*/  LEA R28, R4, UR4, 0x2 ;  /* 0x00000004041c7c11 */ /* 0x000fe2000f8e10ff */
[----:B------:R-:W-:Y:S01]  /*14d0*/  BAR.SYNC.DEFER_BLOCKING 0x0 ;  /* 0x0000000000007b1d */ /* 0x000fe20000010000 */
[----:B------:R-:W-:Y:S02]  /*14e0*/  SEL R26, R10, 0x3, P0 ;  /* 0x000000030a1a7807 */ /* 0x000fe40000000000 */
[----:B------:R-:W-:-:S05]  /*14f0*/  ISETP.NE.AND P0, PT, R5, RZ, PT ;  /* 0x000000ff0500720c */ /* 0x000fca0003f05270 */
[----:B------:R-:W1:Y:S01]  /*1500*/  LDC.64 R4, c[0x0][0x218] ;  /* 0x00008600ff047b82 */ /* 0x000e620000000a00 */
[----:B------:R-:W-:Y:S01]  /*1510*/  PRMT R0, R7, 0x3340, R0 ;  /* 0x0000334007007816 */ /* 0x000fe20000000000 */
[----:B------:R-:W-:Y:S01]  /*1520*/  ULDC.64 UR4, c[0x0][0x218] ;  /* 0x0000860000047ab9 */ /* 0x000fe20000000a00 */
[----:B------:R-:W2:Y:S04]  /*1530*/  LDS.128 R20, [R28] ;  /* 0x000000001c147984 */ /* 0x000ea80000000c00 */
[----:B------:R-:W3:Y:S01]  /*1540*/  LDS.128 R8, [R28+0x800] ;  /* 0x000800001c087984 */ /* 0x000ee20000000c00 */
[----:B------:R-:W-:Y:S02]  /*1550*/  SEL R7, RZ, 0x1, !P5 ;  /* 0x00000001ff077807 */ /* 0x000fe40006800000 */
[----:B0-----:R-:W-:-:S02]  /*1560*/  SEL R2, RZ, 0x1, !P1 ;  /* 0x00000001ff027807 */ /* 0x001fc40004800000 */
[----:B------:R-:W-:Y:S02]  /*1570*/  SEL R12, R7, 0x2, P0 ;  /* 0x00000002070c7807 */ /* 0x000fe40000000000 */
[----:B------:R-:W-:Y:S02]  /*1580*/  SEL R2, R2, 0x2, P2 ;  /* 0x0000000202027807 */ /* 0x000fe40001000000 */
[----:B------:R-:W-:Y:S02]  /*1590*/  LOP3.LUT R7, R3, R6, RZ, 0xfc, !PT ;  /* 0x0000000603077212 */ /* 0x000fe400078efcff */
[----:B------:R-:W-:Y:S02]  /*15a0*/  SEL R24, R24, 0x3, P4 ;  /* 0x0000000318187807 */ /* 0x000fe40002000000 */
[----:B------:R-:W-:Y:S02]  /*15b0*/  SEL R12, R12, 0x3, P3 ;  /* 0x000000030c0c7807 */ /* 0x000fe40001800000 */
[----:B------:R-:W-:-:S02]  /*15c0*/  SEL R13, R2, 0x3, P6 ;  /* 0x00000003020d7807 */ /* 0x000fc40003000000 */
[----:B------:R-:W-:Y:S02]  /*15d0*/  SHF.R.S32.HI R14, RZ, 0x1f, R3 ;  /* 0x0000001fff0e7819 */ /* 0x000fe40000011403 */
[C---:B------:R-:W-:Y:S02]  /*15e0*/  LEA R2, P0, R7.reuse, UR4, 0x2 ;  /* 0x0000000407027c11 */ /* 0x040fe4000f8010ff */
[----:B------:R-:W-:Y:S02]  /*15f0*/  PRMT R27, R26, 0x3340, R27 ;  /* 0x000033401a1b7816 */ /* 0x000fe4000000001b */
[----:B------:R-:W-:Y:S02]  /*1600*/  PRMT R24, R24, 0x3340, R29 ;  /* 0x0000334018187816 */ /* 0x000fe4000000001d */
[----:B------:R-:W-:Y:S02]  /*1610*/  IADD3 R6, P1, R25, UR8, RZ ;  /* 0x0000000819067c10 */ /* 0x000fe4000ff3e0ff */
[----:B------:R-:W-:Y:S01]  /*1620*/  PRMT R13, R12, 0x3340, R13 ;  /* 0x000033400c0d7816 */ /* 0x000fe2000000000d */
[C---:B-1----:R-:W-:Y:S01]  /*1630*/  IMAD.WIDE R4, R7.reuse, 0x4, R4 ;  /* 0x0000000407047825 */ /* 0x042fe200078e0204 */
[----:B------:R-:W-:-:S02]  /*1640*/  LEA.HI.X R3, R7, UR5, R14, 0x2, P0 ;  /* 0x0000000507037c11 */ /* 0x000fc400080f140e */
[----:B------:R-:W-:Y:S02]  /*1650*/  LEA.HI.X.SX32 R7, R25, UR9, 0x1, P1 ;  /* 0x0000000919077c11 */ /* 0x000fe400088f0eff */
[----:B------:R-:W-:Y:S02]  /*1660*/  PRMT R12, R0, 0x5410, R27 ;  /* 0x00005410000c7816 */ /* 0x000fe4000000001b */
[----:B------:R-:W-:Y:S01]  /*1670*/  PRMT R13, R24, 0x5410, R13 ;  /* 0x00005410180d7816 */ /* 0x000fe2000000000d */
[----:B--2---:R-:W-:Y:S04]  /*1680*/  STG.E.128 desc[UR6][R4.64], R20 ;  /* 0x0000001404007986 */ /* 0x004fe8000c101d06 */
[----:B---3--:R-:W-:Y:S04]  /*1690*/  STG.E.128 desc[UR6][R2.64+0x800], R8 ;  /* 0x0008000802007986 */ /* 0x008fe8000c101d06 */
[----:B------:R-:W-:Y:S01]  /*16a0*/  STG.E.64 desc[UR6][R6.64], R12 ;  /* 0x0000000c06007986 */ /* 0x000fe2000c101b06 */
[----:B------:R-:W-:Y:S05]  /*16b0*/  EXIT ;  /* 0x000000000000794d */ /* 0x000fea0003800000 */
.L_x_0:
[----:B------:R-:W-:-:S00]  /*16c0*/  BRA `(.L_x_0) ;  /* 0xfffffffc00fc7947 */ /* 0x000fc0000383ffff */
[----:B------:R-:W-:-:S00]  /*16d0*/  NOP ;  /* 0x0000000000007918 */ /* 0x000fc00000000000 */
        /* <DEDUP_REMOVED lines=10> */
.L_x_1:


//--------------------- .nv.shared.triton_poi_fused_max_pool2d_with_indices_8 --------------------------
	.section	.nv.shared.triton_poi_fused_max_pool2d_with_indices_8,"aw",@nobits
	.sectionflags	@""
	.align	16
	.zero		1024


//--------------------- .nv.constant0.triton_poi_fused_max_pool2d_with_indices_8 --------------------------
	.section	.nv.constant0.triton_poi_fused_max_pool2d_with_indices_8,"a",@progbits
	.sectionflags	@""
	.align	4
.nv.constant0.triton_poi_fused_max_pool2d_with_indices_8:
	.zero		556
